//
// Generated by NVIDIA NVVM Compiler
//
// Compiler Build ID: CL-36424714
// Cuda compilation tools, release 13.0, V13.0.88
// Based on NVVM 20.0.0
//

.version 9.0
.target sm_100
.address_size 64

	// .globl	_Z25init_curand_states_kernelP17curandStateXORWOWy
.global .align 4 .b8 precalc_xorwow_matrix[102400];
.global .align 4 .b8 precalc_xorwow_offset_matrix[102400];
.global .align 4 .b8 mrg32k3aM1[2304];
.global .align 4 .b8 mrg32k3aM2[2304];
.global .align 4 .b8 mrg32k3aM1SubSeq[2016];
.global .align 4 .b8 mrg32k3aM2SubSeq[2016];
.global .align 4 .b8 mrg32k3aM1Seq[2304];
.global .align 4 .b8 mrg32k3aM2Seq[2304];
.const .align 8 .b8 __cr_lgamma_table[72];

.visible .entry _Z25init_curand_states_kernelP17curandStateXORWOWy(
	.param .u64 .ptr .align 1 _Z25init_curand_states_kernelP17curandStateXORWOWy_param_0,
	.param .u64 _Z25init_curand_states_kernelP17curandStateXORWOWy_param_1
)
{
	.reg .b32 	%r<19>;
	.reg .b64 	%rd<9>;

	ld.param.u64 	%rd1, [_Z25init_curand_states_kernelP17curandStateXORWOWy_param_0];
	ld.param.u64 	%rd2, [_Z25init_curand_states_kernelP17curandStateXORWOWy_param_1];
	cvta.to.global.u64 	%rd3, %rd1;
	mov.u32 	%r1, %ctaid.x;
	mov.u32 	%r2, %ntid.x;
	mov.u32 	%r3, %tid.x;
	mad.lo.s32 	%r4, %r1, %r2, %r3;
	cvt.s64.s32 	%rd4, %r4;
	add.s64 	%rd5, %rd2, %rd4;
	mul.wide.s32 	%rd6, %r4, 48;
	add.s64 	%rd7, %rd3, %rd6;
	cvt.u32.u64 	%r5, %rd5;
	xor.b32  	%r6, %r5, -1429050551;
	mul.lo.s32 	%r7, %r6, 1099087573;
	{ .reg .b32 tmp; mov.b64 {tmp, %r8}, %rd5; }
	xor.b32  	%r9, %r8, -136515619;
	mul.lo.s32 	%r10, %r9, -1703105765;
	add.s32 	%r11, %r7, %r10;
	add.s32 	%r12, %r11, 6615241;
	add.s32 	%r13, %r7, 123456789;
	st.global.v2.u32 	[%rd7], {%r12, %r13};
	xor.b32  	%r14, %r7, 362436069;
	add.s32 	%r15, %r10, 521288629;
	st.global.v2.u32 	[%rd7+8], {%r14, %r15};
	xor.b32  	%r16, %r10, 88675123;
	add.s32 	%r17, %r7, 5783321;
	st.global.v2.u32 	[%rd7+16], {%r16, %r17};
	mov.b32 	%r18, 0;
	st.global.v2.u32 	[%rd7+24], {%r18, %r18};
	st.global.u32 	[%rd7+32], %r18;
	mov.b64 	%rd8, 0;
	st.global.u64 	[%rd7+40], %rd8;
	ret;

}
	// .globl	_Z26generate_wild_paths_kernelP17curandStateXORWOWP10Counter128P5PointPjyjPy
.visible .entry _Z26generate_wild_paths_kernelP17curandStateXORWOWP10Counter128P5PointPjyjPy(
	.param .u64 .ptr .align 1 _Z26generate_wild_paths_kernelP17curandStateXORWOWP10Counter128P5PointPjyjPy_param_0,
	.param .u64 .ptr .align 1 _Z26generate_wild_paths_kernelP17curandStateXORWOWP10Counter128P5PointPjyjPy_param_1,
	.param .u64 .ptr .align 1 _Z26generate_wild_paths_kernelP17curandStateXORWOWP10Counter128P5PointPjyjPy_param_2,
	.param .u64 .ptr .align 1 _Z26generate_wild_paths_kernelP17curandStateXORWOWP10Counter128P5PointPjyjPy_param_3,
	.param .u64 _Z26generate_wild_paths_kernelP17curandStateXORWOWP10Counter128P5PointPjyjPy_param_4,
	.param .u32 _Z26generate_wild_paths_kernelP17curandStateXORWOWP10Counter128P5PointPjyjPy_param_5,
	.param .u64 .ptr .align 1 _Z26generate_wild_paths_kernelP17curandStateXORWOWP10Counter128P5PointPjyjPy_param_6
)
{
	.reg .pred 	%p<11>;
	.reg .b16 	%rs<11>;
	.reg .b32 	%r<62>;
	.reg .b32 	%f<2>;
	.reg .b64 	%rd<153>;
	.reg .b64 	%fd<2>;

	ld.param.u64 	%rd22, [_Z26generate_wild_paths_kernelP17curandStateXORWOWP10Counter128P5PointPjyjPy_param_0];
	ld.param.u64 	%rd19, [_Z26generate_wild_paths_kernelP17curandStateXORWOWP10Counter128P5PointPjyjPy_param_4];
	cvta.to.global.u64 	%rd23, %rd22;
	mov.u32 	%r12, %ctaid.x;
	mov.u32 	%r13, %ntid.x;
	mov.u32 	%r14, %tid.x;
	mad.lo.s32 	%r15, %r12, %r13, %r14;
	mul.wide.s32 	%rd24, %r15, 48;
	add.s64 	%rd1, %rd23, %rd24;
	ld.global.v2.u32 	{%r1, %r16}, [%rd1];
	ld.global.v2.u32 	{%r17, %r18}, [%rd1+8];
	ld.global.v2.u32 	{%r19, %r20}, [%rd1+16];
	ld.global.v2.u32 	{%r2, %r3}, [%rd1+24];
	ld.global.f32 	%f1, [%rd1+32];
	ld.global.f64 	%fd1, [%rd1+40];
	shr.u32 	%r21, %r16, 2;
	xor.b32  	%r22, %r21, %r16;
	shl.b32 	%r23, %r20, 4;
	shl.b32 	%r24, %r22, 1;
	xor.b32  	%r25, %r23, %r24;
	xor.b32  	%r26, %r25, %r20;
	xor.b32  	%r4, %r26, %r22;
	shr.u32 	%r27, %r17, 2;
	xor.b32  	%r28, %r27, %r17;
	shl.b32 	%r29, %r4, 4;
	shl.b32 	%r30, %r28, 1;
	xor.b32  	%r31, %r30, %r29;
	xor.b32  	%r32, %r31, %r28;
	xor.b32  	%r5, %r32, %r4;
	shr.u32 	%r33, %r18, 2;
	xor.b32  	%r34, %r33, %r18;
	shl.b32 	%r35, %r5, 4;
	shl.b32 	%r36, %r34, 1;
	xor.b32  	%r37, %r36, %r35;
	xor.b32  	%r38, %r37, %r34;
	xor.b32  	%r6, %r38, %r5;
	shr.u32 	%r39, %r19, 2;
	xor.b32  	%r40, %r39, %r19;
	shl.b32 	%r41, %r6, 4;
	shl.b32 	%r42, %r40, 1;
	xor.b32  	%r43, %r42, %r41;
	xor.b32  	%r44, %r43, %r40;
	xor.b32  	%r7, %r44, %r6;
	shr.u32 	%r45, %r20, 2;
	xor.b32  	%r46, %r45, %r20;
	shl.b32 	%r47, %r7, 4;
	shl.b32 	%r48, %r46, 1;
	xor.b32  	%r49, %r48, %r47;
	xor.b32  	%r50, %r49, %r46;
	xor.b32  	%r8, %r50, %r7;
	add.s32 	%r9, %r1, 1812185;
	setp.eq.s64 	%p1, %rd19, 0;
	mov.b64 	%rd151, 0;
	mov.u64 	%rd152, %rd151;
	@%p1 bra 	$L__BB1_6;
	add.s32 	%r51, %r1, %r4;
	cvt.u16.u32 	%rs4, %r51;
	add.s16 	%rs5, %rs4, 5;
	and.b16  	%rs6, %rs5, 15;
	or.b16  	%rs10, %rs6, 64;
	add.s32 	%r52, %r8, %r9;
	cvt.u64.u32 	%rd26, %r52;
	add.s32 	%r53, %r1, %r7;
	add.s32 	%r54, %r53, 1449748;
	cvt.u64.u32 	%rd27, %r54;
	shl.b64 	%rd28, %rd27, 32;
	or.b64  	%rd147, %rd28, %rd26;
	add.s32 	%r55, %r1, %r6;
	add.s32 	%r56, %r55, 1087311;
	cvt.u64.u32 	%rd29, %r56;
	add.s32 	%r57, %r1, %r5;
	add.s32 	%r58, %r57, 724874;
	cvt.u64.u32 	%rd30, %r58;
	shl.b64 	%rd31, %rd30, 32;
	or.b64  	%rd148, %rd31, %rd29;
	mov.b64 	%rd146, 0;
	mov.u64 	%rd152, %rd146;
	mov.u64 	%rd151, %rd146;
$L__BB1_2:
	ld.param.u64 	%rd145, [_Z26generate_wild_paths_kernelP17curandStateXORWOWP10Counter128P5PointPjyjPy_param_6];
	cvt.u64.u16 	%rd32, %rs10;
	and.b64  	%rd33, %rd32, 255;
	xor.b64  	%rd34, %rd33, -3750763034362895579;
	mul.lo.s64 	%rd35, %rd34, 1099511628211;
	and.b64  	%rd36, %rd148, 255;
	xor.b64  	%rd37, %rd36, %rd35;
	mul.lo.s64 	%rd38, %rd37, 1099511628211;
	shr.u64 	%rd39, %rd148, 8;
	and.b64  	%rd40, %rd39, 255;
	xor.b64  	%rd41, %rd40, %rd38;
	mul.lo.s64 	%rd42, %rd41, 1099511628211;
	shr.u64 	%rd43, %rd148, 16;
	and.b64  	%rd44, %rd43, 255;
	xor.b64  	%rd45, %rd44, %rd42;
	mul.lo.s64 	%rd46, %rd45, 1099511628211;
	shr.u64 	%rd47, %rd148, 24;
	and.b64  	%rd48, %rd47, 255;
	xor.b64  	%rd49, %rd48, %rd46;
	mul.lo.s64 	%rd50, %rd49, 1099511628211;
	shr.u64 	%rd51, %rd148, 32;
	and.b64  	%rd52, %rd51, 255;
	xor.b64  	%rd53, %rd52, %rd50;
	mul.lo.s64 	%rd54, %rd53, 1099511628211;
	shr.u64 	%rd55, %rd148, 40;
	and.b64  	%rd56, %rd55, 255;
	xor.b64  	%rd57, %rd56, %rd54;
	mul.lo.s64 	%rd58, %rd57, 1099511628211;
	shr.u64 	%rd59, %rd148, 48;
	and.b64  	%rd60, %rd59, 255;
	xor.b64  	%rd61, %rd60, %rd58;
	mul.lo.s64 	%rd62, %rd61, 1099511628211;
	shr.u64 	%rd63, %rd148, 56;
	xor.b64  	%rd64, %rd63, %rd62;
	mul.lo.s64 	%rd65, %rd64, 1099511628211;
	and.b64  	%rd66, %rd147, 255;
	xor.b64  	%rd67, %rd66, %rd65;
	mul.lo.s64 	%rd68, %rd67, 1099511628211;
	shr.u64 	%rd69, %rd147, 8;
	and.b64  	%rd70, %rd69, 255;
	xor.b64  	%rd71, %rd70, %rd68;
	mul.lo.s64 	%rd72, %rd71, 1099511628211;
	shr.u64 	%rd73, %rd147, 16;
	and.b64  	%rd74, %rd73, 255;
	xor.b64  	%rd75, %rd74, %rd72;
	mul.lo.s64 	%rd76, %rd75, 1099511628211;
	shr.u64 	%rd77, %rd147, 24;
	and.b64  	%rd78, %rd77, 255;
	xor.b64  	%rd79, %rd78, %rd76;
	mul.lo.s64 	%rd80, %rd79, 1099511628211;
	shr.u64 	%rd81, %rd147, 32;
	and.b64  	%rd82, %rd81, 255;
	xor.b64  	%rd83, %rd82, %rd80;
	mul.lo.s64 	%rd84, %rd83, 1099511628211;
	shr.u64 	%rd85, %rd147, 40;
	and.b64  	%rd86, %rd85, 255;
	xor.b64  	%rd87, %rd86, %rd84;
	mul.lo.s64 	%rd88, %rd87, 51;
	shr.u64 	%rd89, %rd147, 48;
	xor.b64  	%rd90, %rd89, %rd88;
	mul.lo.s64 	%rd91, %rd90, 51;
	shr.u64 	%rd92, %rd147, 56;
	xor.b64  	%rd93, %rd92, %rd91;
	cvta.to.global.u64 	%rd94, %rd145;
	mul.lo.s64 	%rd95, %rd93, 408;
	and.b64  	%rd96, %rd95, 504;
	add.s64 	%rd97, %rd94, %rd96;
	ld.global.u64 	%rd98, [%rd97];
	add.s64 	%rd147, %rd98, %rd147;
	setp.lt.u64 	%p2, %rd147, %rd98;
	selp.u64 	%rd99, 1, 0, %p2;
	add.s64 	%rd10, %rd148, %rd99;
	setp.lt.u64 	%p3, %rd10, %rd148;
	add.s16 	%rs7, %rs10, 1;
	and.b16  	%rs8, %rs7, 127;
	selp.b16 	%rs10, %rs8, %rs10, %p3;
	add.s64 	%rd152, %rd98, %rd152;
	setp.lt.u64 	%p4, %rd152, %rd98;
	selp.u64 	%rd100, 1, 0, %p4;
	add.s64 	%rd151, %rd151, %rd100;
	and.b64  	%rd101, %rd147, 33554431;
	setp.ne.s64 	%p5, %rd101, 0;
	@%p5 bra 	$L__BB1_5;
	ld.param.u32 	%r60, [_Z26generate_wild_paths_kernelP17curandStateXORWOWP10Counter128P5PointPjyjPy_param_5];
	ld.param.u64 	%rd143, [_Z26generate_wild_paths_kernelP17curandStateXORWOWP10Counter128P5PointPjyjPy_param_3];
	cvta.to.global.u64 	%rd102, %rd143;
	atom.global.add.u32 	%r10, [%rd102], 1;
	setp.ge.u32 	%p6, %r10, %r60;
	@%p6 bra 	$L__BB1_6;
	ld.param.u64 	%rd142, [_Z26generate_wild_paths_kernelP17curandStateXORWOWP10Counter128P5PointPjyjPy_param_2];
	cvta.to.global.u64 	%rd103, %rd142;
	mul.wide.u32 	%rd104, %r10, 34;
	add.s64 	%rd105, %rd103, %rd104;
	st.global.u8 	[%rd105], %rs10;
	shr.u64 	%rd106, %rd10, 56;
	st.global.u8 	[%rd105+8], %rd106;
	shr.u64 	%rd107, %rd10, 48;
	st.global.u8 	[%rd105+7], %rd107;
	shr.u64 	%rd108, %rd10, 40;
	st.global.u8 	[%rd105+6], %rd108;
	shr.u64 	%rd109, %rd10, 32;
	st.global.u8 	[%rd105+5], %rd109;
	shr.u64 	%rd110, %rd10, 24;
	st.global.u8 	[%rd105+4], %rd110;
	shr.u64 	%rd111, %rd10, 16;
	st.global.u8 	[%rd105+3], %rd111;
	shr.u64 	%rd112, %rd10, 8;
	st.global.u8 	[%rd105+2], %rd112;
	st.global.u8 	[%rd105+1], %rd10;
	shr.u64 	%rd113, %rd147, 56;
	st.global.u8 	[%rd105+16], %rd113;
	shr.u64 	%rd114, %rd147, 48;
	st.global.u8 	[%rd105+15], %rd114;
	shr.u64 	%rd115, %rd147, 40;
	st.global.u8 	[%rd105+14], %rd115;
	shr.u64 	%rd116, %rd147, 32;
	st.global.u8 	[%rd105+13], %rd116;
	shr.u64 	%rd117, %rd147, 24;
	st.global.u8 	[%rd105+12], %rd117;
	shr.u64 	%rd118, %rd147, 16;
	st.global.u8 	[%rd105+11], %rd118;
	shr.u64 	%rd119, %rd147, 8;
	st.global.u8 	[%rd105+10], %rd119;
	st.global.u8 	[%rd105+9], %rd147;
	shr.u64 	%rd120, %rd152, 56;
	st.global.u8 	[%rd105+24], %rd120;
	shr.u64 	%rd121, %rd152, 48;
	st.global.u8 	[%rd105+23], %rd121;
	shr.u64 	%rd122, %rd152, 40;
	st.global.u8 	[%rd105+22], %rd122;
	shr.u64 	%rd123, %rd152, 32;
	st.global.u8 	[%rd105+21], %rd123;
	shr.u64 	%rd124, %rd152, 24;
	st.global.u8 	[%rd105+20], %rd124;
	shr.u64 	%rd125, %rd152, 16;
	st.global.u8 	[%rd105+19], %rd125;
	shr.u64 	%rd126, %rd152, 8;
	st.global.u8 	[%rd105+18], %rd126;
	st.global.u8 	[%rd105+17], %rd152;
	shr.u64 	%rd127, %rd151, 56;
	st.global.u8 	[%rd105+32], %rd127;
	shr.u64 	%rd128, %rd151, 48;
	st.global.u8 	[%rd105+31], %rd128;
	shr.u64 	%rd129, %rd151, 40;
	st.global.u8 	[%rd105+30], %rd129;
	shr.u64 	%rd130, %rd151, 32;
	st.global.u8 	[%rd105+29], %rd130;
	shr.u64 	%rd131, %rd151, 24;
	st.global.u8 	[%rd105+28], %rd131;
	shr.u64 	%rd132, %rd151, 16;
	st.global.u8 	[%rd105+27], %rd132;
	shr.u64 	%rd133, %rd151, 8;
	st.global.u8 	[%rd105+26], %rd133;
	st.global.u8 	[%rd105+25], %rd151;
	mov.b16 	%rs9, 0;
	st.global.u8 	[%rd105+33], %rs9;
$L__BB1_5:
	ld.param.u32 	%r61, [_Z26generate_wild_paths_kernelP17curandStateXORWOWP10Counter128P5PointPjyjPy_param_5];
	ld.param.u64 	%rd144, [_Z26generate_wild_paths_kernelP17curandStateXORWOWP10Counter128P5PointPjyjPy_param_3];
	cvta.to.global.u64 	%rd134, %rd144;
	ld.global.u32 	%r59, [%rd134];
	setp.lt.u32 	%p7, %r59, %r61;
	add.s64 	%rd146, %rd146, 1;
	setp.lt.u64 	%p8, %rd146, %rd19;
	and.pred  	%p9, %p7, %p8;
	mov.u64 	%rd148, %rd10;
	@%p9 bra 	$L__BB1_2;
$L__BB1_6:
	ld.param.u64 	%rd141, [_Z26generate_wild_paths_kernelP17curandStateXORWOWP10Counter128P5PointPjyjPy_param_1];
	cvta.to.global.u64 	%rd135, %rd141;
	atom.global.add.u64 	%rd136, [%rd135], %rd152;
	not.b64 	%rd137, %rd136;
	setp.gt.u64 	%p10, %rd152, %rd137;
	selp.u64 	%rd138, 1, 0, %p10;
	add.s64 	%rd139, %rd151, %rd138;
	atom.global.add.u64 	%rd140, [%rd135+8], %rd139;
	st.global.v2.u32 	[%rd1], {%r9, %r4};
	st.global.v2.u32 	[%rd1+8], {%r5, %r6};
	st.global.v2.u32 	[%rd1+16], {%r7, %r8};
	st.global.v2.u32 	[%rd1+24], {%r2, %r3};
	st.global.f32 	[%rd1+32], %f1;
	st.global.f64 	[%rd1+40], %fd1;
	ret;

}


// ===== COMPILED SASS (sm_100) =====

	.target	sm_100

	.elftype	@"ET_EXEC"


//--------------------- .note.nv.tkinfo           --------------------------
	.section	.note.nv.tkinfo,"",@"SHT_NOTE"
	.sectionflags	@"SHF_NOTE_NV_TKINFO"
	.tkinfo
        /*0018*/ 	.word	0x00000002
        /*0030*/ 	.string	""
        /*0030*/ 	.string	"ptxas"
        /*0030*/ 	.string	"Cuda compilation tools, release 13.0, V13.0.88"
        /*0030*/ 	.string	"Build cuda_13.0.r13.0/compiler.36424714_0"
        /*0030*/ 	.string	"-arch sm_100 -m 64 "



//--------------------- .note.nv.cuinfo           --------------------------
	.section	.note.nv.cuinfo,"",@"SHT_NOTE"
	.sectionflags	@"SHF_NOTE_NV_CUINFO"
        /*0018*/ 	.short	0x0002
        /*001a*/ 	.short	0x0064
        /*001c*/ 	.short	0x0082
	.zero		2


//--------------------- .nv.info                  --------------------------
	.section	.nv.info,"",@"SHT_CUDA_INFO"
	.align	4


	//----- nvinfo : EIATTR_REGCOUNT
	.align		4
        /*0000*/ 	.byte	0x04, 0x2f
        /*0002*/ 	.short	(.L_10 - .L_9)
	.align		4
.L_9:
        /*0004*/ 	.word	index@(_Z25init_curand_states_kernelP17curandStateXORWOWy)
        /*0008*/ 	.word	0x0000000e


	//----- nvinfo : EIATTR_FRAME_SIZE
	.align		4
.L_10:
        /*000c*/ 	.byte	0x04, 0x11
        /*000e*/ 	.short	(.L_12 - .L_11)
	.align		4
.L_11:
        /*0010*/ 	.word	index@(_Z25init_curand_states_kernelP17curandStateXORWOWy)
        /*0014*/ 	.word	0x00000000


	//----- nvinfo : EIATTR_REGCOUNT
	.align		4
.L_12:
        /*0018*/ 	.byte	0x04, 0x2f
        /*001a*/ 	.short	(.L_14 - .L_13)
	.align		4
.L_13:
        /*001c*/ 	.word	index@(_Z26generate_wild_paths_kernelP17curandStateXORWOWP10Counter128P5PointPjyjPy)
        /*0020*/ 	.word	0x00000020


	//----- nvinfo : EIATTR_FRAME_SIZE
	.align		4
.L_14:
        /*0024*/ 	.byte	0x04, 0x11
        /*0026*/ 	.short	(.L_16 - .L_15)
	.align		4
.L_15:
        /*0028*/ 	.word	index@(_Z26generate_wild_paths_kernelP17curandStateXORWOWP10Counter128P5PointPjyjPy)
        /*002c*/ 	.word	0x00000000


	//----- nvinfo : EIATTR_MIN_STACK_SIZE
	.align		4
.L_16:
        /*0030*/ 	.byte	0x04, 0x12
        /*0032*/ 	.short	(.L_18 - .L_17)
	.align		4
.L_17:
        /*0034*/ 	.word	index@(_Z26generate_wild_paths_kernelP17curandStateXORWOWP10Counter128P5PointPjyjPy)
        /*0038*/ 	.word	0x00000000


	//----- nvinfo : EIATTR_MIN_STACK_SIZE
	.align		4
.L_18:
        /*003c*/ 	.byte	0x04, 0x12
        /*003e*/ 	.short	(.L_20 - .L_19)
	.align		4
.L_19:
        /*0040*/ 	.word	index@(_Z25init_curand_states_kernelP17curandStateXORWOWy)
        /*0044*/ 	.word	0x00000000
.L_20:


//--------------------- .nv.compat                --------------------------
	.section	.nv.compat,"",@"SHT_CUDA_COMPAT_INFO"
	.align	4
        /*0000*/ 	.byte	0x02, 0x09, 0x00, 0x00, 0x02, 0x02, 0x01, 0x00, 0x02, 0x05, 0x05, 0x00, 0x03, 0x07, 0x01, 0x01
        /*0010*/ 	.byte	0x02, 0x03, 0x00, 0x00, 0x02, 0x06, 0x01, 0x00, 0x04, 0x0b, 0x08, 0x00, 0x09, 0x00, 0x00, 0x00
        /*0020*/ 	.byte	0x00, 0x00, 0x00, 0x00


//--------------------- .nv.info._Z26generate_wild_paths_kernelP17curandStateXORWOWP10Counter128P5PointPjyjPy --------------------------
	.section	.nv.info._Z26generate_wild_paths_kernelP17curandStateXORWOWP10Counter128P5PointPjyjPy,"",@"SHT_CUDA_INFO"
	.sectionflags	@""
	.align	4


	//----- nvinfo : EIATTR_CUDA_API_VERSION
	.align		4
        /*0000*/ 	.byte	0x04, 0x37
        /*0002*/ 	.short	(.L_22 - .L_21)
.L_21:
        /*0004*/ 	.word	0x00000082


	//----- nvinfo : EIATTR_KPARAM_INFO
	.align		4
.L_22:
        /*0008*/ 	.byte	0x04, 0x17
        /*000a*/ 	.short	(.L_24 - .L_23)
.L_23:
        /*000c*/ 	.word	0x00000000
        /*0010*/ 	.short	0x0006
        /*0012*/ 	.short	0x0030
        /*0014*/ 	.byte	0x00, 0xf5, 0x21, 0x00


	//----- nvinfo : EIATTR_KPARAM_INFO
	.align		4
.L_24:
        /*0018*/ 	.byte	0x04, 0x17
        /*001a*/ 	.short	(.L_26 - .L_25)
.L_25:
        /*001c*/ 	.word	0x00000000
        /*0020*/ 	.short	0x0005
        /*0022*/ 	.short	0x0028
        /*0024*/ 	.byte	0x00, 0xf0, 0x11, 0x00


	//----- nvinfo : EIATTR_KPARAM_INFO
	.align		4
.L_26:
        /*0028*/ 	.byte	0x04, 0x17
        /*002a*/ 	.short	(.L_28 - .L_27)
.L_27:
        /*002c*/ 	.word	0x00000000
        /*0030*/ 	.short	0x0004
        /*0032*/ 	.short	0x0020
        /*0034*/ 	.byte	0x00, 0xf0, 0x21, 0x00


	//----- nvinfo : EIATTR_KPARAM_INFO
	.align		4
.L_28:
        /*0038*/ 	.byte	0x04, 0x17
        /*003a*/ 	.short	(.L_30 - .L_29)
.L_29:
        /*003c*/ 	.word	0x00000000
        /*0040*/ 	.short	0x0003
        /*0042*/ 	.short	0x0018
        /*0044*/ 	.byte	0x00, 0xf5, 0x21, 0x00


	//----- nvinfo : EIATTR_KPARAM_INFO
	.align		4
.L_30:
        /*0048*/ 	.byte	0x04, 0x17
        /*004a*/ 	.short	(.L_32 - .L_31)
.L_31:
        /*004c*/ 	.word	0x00000000
        /*0050*/ 	.short	0x0002
        /*0052*/ 	.short	0x0010
        /*0054*/ 	.byte	0x00, 0xf5, 0x21, 0x00


	//----- nvinfo : EIATTR_KPARAM_INFO
	.align		4
.L_32:
        /*0058*/ 	.byte	0x04, 0x17
        /*005a*/ 	.short	(.L_34 - .L_33)
.L_33:
        /*005c*/ 	.word	0x00000000
        /*0060*/ 	.short	0x0001
        /*0062*/ 	.short	0x0008
        /*0064*/ 	.byte	0x00, 0xf5, 0x21, 0x00


	//----- nvinfo : EIATTR_KPARAM_INFO
	.align		4
.L_34:
        /*0068*/ 	.byte	0x04, 0x17
        /*006a*/ 	.short	(.L_36 - .L_35)
.L_35:
        /*006c*/ 	.word	0x00000000
        /*0070*/ 	.short	0x0000
        /*0072*/ 	.short	0x0000
        /*0074*/ 	.byte	0x00, 0xf5, 0x21, 0x00


	//----- nvinfo : EIATTR_SPARSE_MMA_MASK
	.align		4
.L_36:
        /*0078*/ 	.byte	0x03, 0x50
        /*007a*/ 	.short	0x0000


	//----- nvinfo : EIATTR_MAXREG_COUNT
	.align		4
        /*007c*/ 	.byte	0x03, 0x1b
        /*007e*/ 	.short	0x00ff


	//----- nvinfo : EIATTR_MERCURY_ISA_VERSION
	.align		4
        /*0080*/ 	.byte	0x03, 0x5f
        /*0082*/ 	.short	0x0101


	//----- nvinfo : EIATTR_INT_WARP_WIDE_INSTR_OFFSETS
	.align		4
        /*0084*/ 	.byte	0x04, 0x31
        /*0086*/ 	.short	(.L_38 - .L_37)


	//   ....[0]....
.L_37:
        /*0088*/ 	.word	0x000008c0


	//   ....[1]....
        /*008c*/ 	.word	0x00000950


	//----- nvinfo : EIATTR_VRC_CTA_INIT_COUNT
	.align		4
.L_38:
        /*0090*/ 	.byte	0x02, 0x4a
	.zero		1
	.zero		1


	//----- nvinfo : EIATTR_EXIT_INSTR_OFFSETS
	.align		4
        /*0094*/ 	.byte	0x04, 0x1c
        /*0096*/ 	.short	(.L_40 - .L_39)


	//   ....[0]....
.L_39:
        /*0098*/ 	.word	0x00000f70


	//----- nvinfo : EIATTR_CRS_STACK_SIZE
	.align		4
.L_40:
        /*009c*/ 	.byte	0x04, 0x1e
        /*009e*/ 	.short	(.L_42 - .L_41)
.L_41:
        /*00a0*/ 	.word	0x00000000


	//----- nvinfo : EIATTR_CBANK_PARAM_SIZE
	.align		4
.L_42:
        /*00a4*/ 	.byte	0x03, 0x19
        /*00a6*/ 	.short	0x0038


	//----- nvinfo : EIATTR_PARAM_CBANK
	.align		4
        /*00a8*/ 	.byte	0x04, 0x0a
        /*00aa*/ 	.short	(.L_44 - .L_43)
	.align		4
.L_43:
        /*00ac*/ 	.word	index@(.nv.constant0._Z26generate_wild_paths_kernelP17curandStateXORWOWP10Counter128P5PointPjyjPy)
        /*00b0*/ 	.short	0x0380
        /*00b2*/ 	.short	0x0038


	//----- nvinfo : EIATTR_SW_WAR
	.align		4
.L_44:
        /*00b4*/ 	.byte	0x04, 0x36
        /*00b6*/ 	.short	(.L_46 - .L_45)
.L_45:
        /*00b8*/ 	.word	0x00000008
.L_46:


//--------------------- .nv.info._Z25init_curand_states_kernelP17curandStateXORWOWy --------------------------
	.section	.nv.info._Z25init_curand_states_kernelP17curandStateXORWOWy,"",@"SHT_CUDA_INFO"
	.sectionflags	@""
	.align	4


	//----- nvinfo : EIATTR_CUDA_API_VERSION
	.align		4
        /*0000*/ 	.byte	0x04, 0x37
        /*0002*/ 	.short	(.L_48 - .L_47)
.L_47:
        /*0004*/ 	.word	0x00000082


	//----- nvinfo : EIATTR_KPARAM_INFO
	.align		4
.L_48:
        /*0008*/ 	.byte	0x04, 0x17
        /*000a*/ 	.short	(.L_50 - .L_49)
.L_49:
        /*000c*/ 	.word	0x00000000
        /*0010*/ 	.short	0x0001
        /*0012*/ 	.short	0x0008
        /*0014*/ 	.byte	0x00, 0xf0, 0x21, 0x00


	//----- nvinfo : EIATTR_KPARAM_INFO
	.align		4
.L_50:
        /*0018*/ 	.byte	0x04, 0x17
        /*001a*/ 	.short	(.L_52 - .L_51)
.L_51:
        /*001c*/ 	.word	0x00000000
        /*0020*/ 	.short	0x0000
        /*0022*/ 	.short	0x0000
        /*0024*/ 	.byte	0x00, 0xf5, 0x21, 0x00


	//----- nvinfo : EIATTR_SPARSE_MMA_MASK
	.align		4
.L_52:
        /*0028*/ 	.byte	0x03, 0x50
        /*002a*/ 	.short	0x0000


	//----- nvinfo : EIATTR_MAXREG_COUNT
	.align		4
        /*002c*/ 	.byte	0x03, 0x1b
        /*002e*/ 	.short	0x00ff


	//----- nvinfo : EIATTR_MERCURY_ISA_VERSION
	.align		4
        /*0030*/ 	.byte	0x03, 0x5f
        /*0032*/ 	.short	0x0101


	//----- nvinfo : EIATTR_VRC_CTA_INIT_COUNT
	.align		4
        /*0034*/ 	.byte	0x02, 0x4a
	.zero		1
	.zero		1


	//----- nvinfo : EIATTR_EXIT_INSTR_OFFSETS
	.align		4
        /*0038*/ 	.byte	0x04, 0x1c
        /*003a*/ 	.short	(.L_54 - .L_53)


	//   ....[0]....
.L_53:
        /*003c*/ 	.word	0x000001b0


	//----- nvinfo : EIATTR_CBANK_PARAM_SIZE
	.align		4
.L_54:
        /*0040*/ 	.byte	0x03, 0x19
        /*0042*/ 	.short	0x0010


	//----- nvinfo : EIATTR_PARAM_CBANK
	.align		4
        /*0044*/ 	.byte	0x04, 0x0a
        /*0046*/ 	.short	(.L_56 - .L_55)
	.align		4
.L_55:
        /*0048*/ 	.word	index@(.nv.constant0._Z25init_curand_states_kernelP17curandStateXORWOWy)
        /*004c*/ 	.short	0x0380
        /*004e*/ 	.short	0x0010


	//----- nvinfo : EIATTR_SW_WAR
	.align		4
.L_56:
        /*0050*/ 	.byte	0x04, 0x36
        /*0052*/ 	.short	(.L_58 - .L_57)
.L_57:
        /*0054*/ 	.word	0x00000008
.L_58:


//--------------------- .nv.callgraph             --------------------------
	.section	.nv.callgraph,"",@"SHT_CUDA_CALLGRAPH"
	.align	4
	.sectionentsize	8
	.align		4
        /*0000*/ 	.word	0x00000000
	.align		4
        /*0004*/ 	.word	0xffffffff
	.align		4
        /*0008*/ 	.word	0x00000000
	.align		4
        /*000c*/ 	.word	0xfffffffe
	.align		4
        /*0010*/ 	.word	0x00000000
	.align		4
        /*0014*/ 	.word	0xfffffffd
	.align		4
        /*0018*/ 	.word	0x00000000
	.align		4
        /*001c*/ 	.word	0xfffffffc


//--------------------- .nv.constant4             --------------------------
	.section	.nv.constant4,"a",@progbits
	.align	8
	.align		8
.nv.constant4:
        /*0000*/ 	.dword	precalc_xorwow_matrix
	.align		8
        /*0008*/ 	.dword	precalc_xorwow_offset_matrix
	.align		8
        /*0010*/ 	.dword	mrg32k3aM1
	.align		8
        /*0018*/ 	.dword	mrg32k3aM2
	.align		8
        /*0020*/ 	.dword	mrg32k3aM1SubSeq
	.align		8
        /*0028*/ 	.dword	mrg32k3aM2SubSeq
	.align		8
        /*0030*/ 	.dword	mrg32k3aM1Seq
	.align		8
        /*0038*/ 	.dword	mrg32k3aM2Seq


//--------------------- .nv.constant3             --------------------------
	.section	.nv.constant3,"a",@progbits
	.align	8
.nv.constant3:
	.type		__cr_lgamma_table,@object
	.size		__cr_lgamma_table,(.L_8 - __cr_lgamma_table)
__cr_lgamma_table:
        /*0000*/ 	.byte	0x00, 0x00, 0x00, 0x00, 0x00, 0x00, 0x00, 0x00, 0x00, 0x00, 0x00, 0x00, 0x00, 0x00, 0x00, 0x00
        /*0010*/ 	.byte	0xef, 0x39, 0xfa, 0xfe, 0x42, 0x2e, 0xe6, 0x3f, 0x02, 0x20, 0x2a, 0xfa, 0x0b, 0xab, 0xfc, 0x3f
        /*0020*/ 	.byte	0xf9, 0x2c, 0x92, 0x7c, 0xa7, 0x6c, 0x09, 0x40, 0xc9, 0x79, 0x44, 0x3c, 0x64, 0x26, 0x13, 0x40
        /*0030*/ 	.byte	0xca, 0x01, 0xcf, 0x3a, 0x27, 0x51, 0x1a, 0x40, 0x30, 0xcc, 0x2d, 0xf3, 0xe1, 0x0c, 0x21, 0x40
        /*0040*/ 	.byte	0x0d, 0xb7, 0xfc, 0x82, 0x8e, 0x35, 0x25, 0x40
.L_8:


//--------------------- .text._Z26generate_wild_paths_kernelP17curandStateXORWOWP10Counter128P5PointPjyjPy --------------------------
	.section	.text._Z26generate_wild_paths_kernelP17curandStateXORWOWP10Counter128P5PointPjyjPy,"ax",@progbits
	.align	128
        .global         _Z26generate_wild_paths_kernelP17curandStateXORWOWP10Counter128P5PointPjyjPy
        .type           _Z26generate_wild_paths_kernelP17curandStateXORWOWP10Counter128P5PointPjyjPy,@function
        .size           _Z26generate_wild_paths_kernelP17curandStateXORWOWP10Counter128P5PointPjyjPy,(.L_x_7 - _Z26generate_wild_paths_kernelP17curandStateXORWOWP10Counter128P5PointPjyjPy)
        .other          _Z26generate_wild_paths_kernelP17curandStateXORWOWP10Counter128P5PointPjyjPy,@"STO_CUDA_ENTRY STV_DEFAULT"
_Z26generate_wild_paths_kernelP17curandStateXORWOWP10Counter128P5PointPjyjPy:
.text._Z26generate_wild_paths_kernelP17curandStateXORWOWP10Counter128P5PointPjyjPy:
[----:B------:R-:W-:Y:S01]  /*0000*/  LDC R1, c[0x0][0x37c] ;  /* 0x0000df00ff017b82 */ /* 0x000fe20000000800 */
[----:B------:R-:W0:Y:S07]  /*0010*/  S2R R0, SR_TID.X ;  /* 0x0000000000007919 */ /* 0x000e2e0000002100 */
[----:B------:R-:W0:Y:S01]  /*0020*/  S2UR UR4, SR_CTAID.X ;  /* 0x00000000000479c3 */ /* 0x000e220000002500 */
[----:B------:R-:W1:Y:S07]  /*0030*/  LDCU.64 UR6, c[0x0][0x358] ;  /* 0x00006b00ff0677ac */ /* 0x000e6e0008000a00 */
[----:B------:R-:W0:Y:S08]  /*0040*/  LDC R3, c[0x0][0x360] ;  /* 0x0000d800ff037b82 */ /* 0x000e300000000800 */
[----:B------:R-:W2:Y:S01]  /*0050*/  LDC.64 R8, c[0x0][0x380] ;  /* 0x0000e000ff087b82 */ /* 0x000ea20000000a00 */
[----:B0-----:R-:W-:Y:S01]  /*0060*/  IMAD R3, R3, UR4, R0 ;  /* 0x0000000403037c24 */ /* 0x001fe2000f8e0200 */
[----:B------:R-:W0:Y:S03]  /*0070*/  LDCU.64 UR4, c[0x0][0x3a0] ;  /* 0x00007400ff0477ac */ /* 0x000e260008000a00 */
[----:B--2---:R-:W-:-:S05]  /*0080*/  IMAD.WIDE R8, R3, 0x30, R8 ;  /* 0x0000003003087825 */ /* 0x004fca00078e0208 */
[----:B-1----:R-:W2:Y:S04]  /*0090*/  LDG.E.64 R28, desc[UR6][R8.64] ;  /* 0x00000006081c7981 */ /* 0x002ea8000c1e1b00 */
[----:B------:R-:W3:Y:S04]  /*00a0*/  LDG.E.64 R2, desc[UR6][R8.64+0x10] ;  /* 0x0000100608027981 */ /* 0x000ee8000c1e1b00 */
[----:B------:R-:W4:Y:S04]  /*00b0*/  LDG.E.64 R4, desc[UR6][R8.64+0x8] ;  /* 0x0000080608047981 */ /* 0x000f28000c1e1b00 */
[----:B------:R1:W5:Y:S04]  /*00c0*/  LDG.E R6, desc[UR6][R8.64+0x20] ;  /* 0x0000200608067981 */ /* 0x000368000c1e1900 */
[----:B------:R1:W5:Y:S04]  /*00d0*/  LDG.E.64 R10, desc[UR6][R8.64+0x28] ;  /* 0x00002806080a7981 */ /* 0x000368000c1e1b00 */
[----:B------:R1:W5:Y:S01]  /*00e0*/  LDG.E.64 R12, desc[UR6][R8.64+0x18] ;  /* 0x00001806080c7981 */ /* 0x000362000c1e1b00 */
[----:B0-----:R-:W-:-:S04]  /*00f0*/  UISETP.NE.U32.AND UP0, UPT, UR4, URZ, UPT ;  /* 0x000000ff0400728c */ /* 0x001fc8000bf05070 */
[----:B------:R-:W-:Y:S01]  /*0100*/  UISETP.NE.AND.EX UP0, UPT, UR5, URZ, UPT, UP0 ;  /* 0x000000ff0500728c */ /* 0x000fe2000bf05300 */
[----:B--2---:R-:W-:Y:S01]  /*0110*/  SHF.R.U32.HI R0, RZ, 0x2, R29 ;  /* 0x00000002ff007819 */ /* 0x004fe2000001161d */
[----:B------:R-:W-:-:S03]  /*0120*/  VIADD R16, R28, 0x1ba6d9 ;  /* 0x001ba6d91c107836 */ /* 0x000fc60000000000 */
[----:B------:R-:W-:Y:S01]  /*0130*/  LOP3.LUT R0, R0, R29, RZ, 0x3c, !PT ;  /* 0x0000001d00007212 */ /* 0x000fe200078e3cff */
[----:B---3--:R-:W-:Y:S01]  /*0140*/  IMAD.SHL.U32 R14, R3, 0x10, RZ ;  /* 0x00000010030e7824 */ /* 0x008fe200078e00ff */
[----:B----4-:R-:W-:-:S03]  /*0150*/  SHF.R.U32.HI R15, RZ, 0x2, R4 ;  /* 0x00000002ff0f7819 */ /* 0x010fc60000011604 */
[----:B------:R-:W-:Y:S01]  /*0160*/  IMAD.SHL.U32 R7, R0, 0x2, RZ ;  /* 0x0000000200077824 */ /* 0x000fe200078e00ff */
[----:B------:R-:W-:-:S04]  /*0170*/  LOP3.LUT R15, R15, R4, RZ, 0x3c, !PT ;  /* 0x000000040f0f7212 */ /* 0x000fc800078e3cff */
[----:B------:R-:W-:Y:S02]  /*0180*/  LOP3.LUT R7, R3, R14, R7, 0x96, !PT ;  /* 0x0000000e03077212 */ /* 0x000fe400078e9607 */
[----:B------:R-:W-:Y:S01]  /*0190*/  SHF.R.U32.HI R14, RZ, 0x2, R5 ;  /* 0x00000002ff0e7819 */ /* 0x000fe20000011605 */
[----:B------:R-:W-:Y:S01]  /*01a0*/  IMAD.SHL.U32 R4, R15, 0x2, RZ ;  /* 0x000000020f047824 */ /* 0x000fe200078e00ff */
[----:B------:R-:W-:Y:S02]  /*01b0*/  LOP3.LUT R17, R7, R0, RZ, 0x3c, !PT ;  /* 0x0000000007117212 */ /* 0x000fe400078e3cff */
[----:B------:R-:W-:Y:S02]  /*01c0*/  LOP3.LUT R5, R14, R5, RZ, 0x3c, !PT ;  /* 0x000000050e057212 */ /* 0x000fe400078e3cff */
[----:B------:R-:W-:Y:S01]  /*01d0*/  SHF.R.U32.HI R7, RZ, 0x2, R2 ;  /* 0x00000002ff077819 */ /* 0x000fe20000011602 */
[----:B------:R-:W-:-:S03]  /*01e0*/  IMAD.SHL.U32 R0, R17, 0x10, RZ ;  /* 0x0000001011007824 */ /* 0x000fc600078e00ff */
[----:B------:R-:W-:Y:S02]  /*01f0*/  LOP3.LUT R7, R7, R2, RZ, 0x3c, !PT ;  /* 0x0000000207077212 */ /* 0x000fe400078e3cff */
[----:B------:R-:W-:Y:S01]  /*0200*/  LOP3.LUT R0, R15, R4, R0, 0x96, !PT ;  /* 0x000000040f007212 */ /* 0x000fe200078e9600 */
[----:B------:R-:W-:Y:S02]  /*0210*/  IMAD.SHL.U32 R4, R5, 0x2, RZ ;  /* 0x0000000205047824 */ /* 0x000fe400078e00ff */
[----:B------:R-:W-:Y:S01]  /*0220*/  IMAD.SHL.U32 R2, R7, 0x2, RZ ;  /* 0x0000000207027824 */ /* 0x000fe200078e00ff */
[----:B------:R-:W-:-:S05]  /*0230*/  LOP3.LUT R14, R0, R17, RZ, 0x3c, !PT ;  /* 0x00000011000e7212 */ /* 0x000fca00078e3cff */
[----:B------:R-:W-:-:S05]  /*0240*/  IMAD.SHL.U32 R0, R14, 0x10, RZ ;  /* 0x000000100e007824 */ /* 0x000fca00078e00ff */
[----:B------:R-:W-:Y:S02]  /*0250*/  LOP3.LUT R15, R5, R4, R0, 0x96, !PT ;  /* 0x00000004050f7212 */ /* 0x000fe400078e9600 */
[----:B------:R-:W-:Y:S02]  /*0260*/  SHF.R.U32.HI R4, RZ, 0x2, R3 ;  /* 0x00000002ff047819 */ /* 0x000fe40000011603 */
[----:B------:R-:W-:Y:S02]  /*0270*/  LOP3.LUT R15, R15, R14, RZ, 0x3c, !PT ;  /* 0x0000000e0f0f7212 */ /* 0x000fe400078e3cff */
[----:B------:R-:W-:-:S03]  /*0280*/  LOP3.LUT R4, R4, R3, RZ, 0x3c, !PT ;  /* 0x0000000304047212 */ /* 0x000fc600078e3cff */
[----:B------:R-:W-:-:S05]  /*0290*/  IMAD.SHL.U32 R0, R15, 0x10, RZ ;  /* 0x000000100f007824 */ /* 0x000fca00078e00ff */
[----:B------:R-:W-:-:S04]  /*02a0*/  LOP3.LUT R0, R7, R2, R0, 0x96, !PT ;  /* 0x0000000207007212 */ /* 0x000fc800078e9600 */
[----:B------:R-:W-:Y:S01]  /*02b0*/  LOP3.LUT R18, R0, R15, RZ, 0x3c, !PT ;  /* 0x0000000f00127212 */ /* 0x000fe200078e3cff */
[----:B------:R-:W-:-:S04]  /*02c0*/  IMAD.SHL.U32 R0, R4, 0x2, RZ ;  /* 0x0000000204007824 */ /* 0x000fc800078e00ff */
[----:B------:R-:W-:-:S05]  /*02d0*/  IMAD.SHL.U32 R3, R18, 0x10, RZ ;  /* 0x0000001012037824 */ /* 0x000fca00078e00ff */
[----:B------:R-:W-:Y:S02]  /*02e0*/  LOP3.LUT R19, R4, R0, R3, 0x96, !PT ;  /* 0x0000000004137212 */ /* 0x000fe400078e9603 */
[----:B------:R-:W-:Y:S02]  /*02f0*/  CS2R R4, SRZ ;  /* 0x0000000000047805 */ /* 0x000fe4000001ff00 */
[----:B------:R-:W-:Y:S02]  /*0300*/  CS2R R2, SRZ ;  /* 0x0000000000027805 */ /* 0x000fe4000001ff00 */
[----:B------:R-:W-:Y:S01]  /*0310*/  LOP3.LUT R19, R19, R18, RZ, 0x3c, !PT ;  /* 0x0000001213137212 */ /* 0x000fe200078e3cff */
[----:B-1----:R-:W-:Y:S06]  /*0320*/  BRA.U !UP0, `(.L_x_0) ;  /* 0x0000000908bc7547 */ /* 0x002fec000b800000 */
[C---:B------:R-:W-:Y:S01]  /*0330*/  IADD3 R0, PT, PT, R28.reuse, 0x5, R17 ;  /* 0x000000051c007810 */ /* 0x040fe20007ffe011 */
[----:B------:R-:W-:Y:S01]  /*0340*/  BSSY B0, `(.L_x_0) ;  /* 0x00000ad000007945 */ /* 0x000fe20003800000 */
[----:B------:R-:W-:Y:S01]  /*0350*/  IADD3 R27, PT, PT, R28, 0x10974f, R15 ;  /* 0x0010974f1c1b7810 */ /* 0x000fe20007ffe00f */
[----:B------:R-:W-:Y:S01]  /*0360*/  IMAD.IADD R7, R19, 0x1, R16 ;  /* 0x0000000113077824 */ /* 0x000fe200078e0210 */
[----:B------:R-:W-:Y:S02]  /*0370*/  LOP3.LUT R0, R0, 0xf, RZ, 0xc0, !PT ;  /* 0x0000000f00007812 */ /* 0x000fe400078ec0ff */
[----:B------:R-:W-:Y:S02]  /*0380*/  CS2R R22, SRZ ;  /* 0x0000000000167805 */ /* 0x000fe4000001ff00 */
[----:B------:R-:W-:Y:S02]  /*0390*/  CS2R R2, SRZ ;  /* 0x0000000000027805 */ /* 0x000fe4000001ff00 */
[----:B------:R-:W-:-:S02]  /*03a0*/  CS2R R4, SRZ ;  /* 0x0000000000047805 */ /* 0x000fc4000001ff00 */
[----:B------:R-:W-:Y:S01]  /*03b0*/  LOP3.LUT R26, R0, 0x40, RZ, 0xfc, !PT ;  /* 0x00000040001a7812 */ /* 0x000fe200078efcff */
[----:B------:R-:W0:Y:S01]  /*03c0*/  LDCU UR10, c[0x0][0x3a8] ;  /* 0x00007500ff0a77ac */ /* 0x000e220008000800 */
[C---:B------:R-:W-:Y:S02]  /*03d0*/  IADD3 R0, PT, PT, R28.reuse, 0x161f14, R18 ;  /* 0x00161f141c007810 */ /* 0x040fe40007ffe012 */
[----:B------:R-:W-:Y:S01]  /*03e0*/  IADD3 R28, PT, PT, R28, 0xb0f8a, R14 ;  /* 0x000b0f8a1c1c7810 */ /* 0x000fe20007ffe00e */
[----:B------:R-:W1:Y:S01]  /*03f0*/  LDCU.64 UR12, c[0x0][0x3a0] ;  /* 0x00007400ff0c77ac */ /* 0x000e620008000a00 */
[----:B------:R-:W2:Y:S05]  /*0400*/  LDCU.64 UR8, c[0x0][0x3b0] ;  /* 0x00007600ff0877ac */ /* 0x000eaa0008000a00 */
.L_x_4:
[----:B------:R-:W-:-:S04]  /*0410*/  LOP3.LUT R20, R26, 0xffff, RZ, 0xc0, !PT ;  /* 0x0000ffff1a147812 */ /* 0x000fc800078ec0ff */
[----:B------:R-:W-:-:S04]  /*0420*/  LOP3.LUT R20, R20, 0xff, RZ, 0xc0, !PT ;  /* 0x000000ff14147812 */ /* 0x000fc800078ec0ff */
[----:B------:R-:W-:-:S05]  /*0430*/  LOP3.LUT R20, R20, 0x84222325, RZ, 0x3c, !PT ;  /* 0x8422232514147812 */ /* 0x000fca00078e3cff */
[----:B------:R-:W-:-:S05]  /*0440*/  IMAD R20, R20, 0x1b3, RZ ;  /* 0x000001b314147824 */ /* 0x000fca00078e02ff */
[----:B------:R-:W-:-:S05]  /*0450*/  LOP3.LUT R20, R20, 0xff, R27, 0x78, !PT ;  /* 0x000000ff14147812 */ /* 0x000fca00078e781b */
[----:B------:R-:W-:Y:S01]  /*0460*/  IMAD R21, R20, 0x1b3, RZ ;  /* 0x000001b314157824 */ /* 0x000fe200078e02ff */
[----:B------:R-:W-:-:S04]  /*0470*/  SHF.R.U64 R20, R27, 0x8, R28 ;  /* 0x000000081b147819 */ /* 0x000fc8000000121c */
[----:B------:R-:W-:-:S05]  /*0480*/  LOP3.LUT R20, R21, 0xff, R20, 0x78, !PT ;  /* 0x000000ff15147812 */ /* 0x000fca00078e7814 */
[----:B------:R-:W-:Y:S01]  /*0490*/  IMAD R21, R20, 0x1b3, RZ ;  /* 0x000001b314157824 */ /* 0x000fe200078e02ff */
[----:B------:R-:W-:-:S04]  /*04a0*/  SHF.R.U64 R20, R27, 0x10, R28 ;  /* 0x000000101b147819 */ /* 0x000fc8000000121c */
[----:B------:R-:W-:-:S05]  /*04b0*/  LOP3.LUT R20, R21, 0xff, R20, 0x78, !PT ;  /* 0x000000ff15147812 */ /* 0x000fca00078e7814 */
[----:B------:R-:W-:Y:S01]  /*04c0*/  IMAD R21, R20, 0x1b3, RZ ;  /* 0x000001b314157824 */ /* 0x000fe200078e02ff */
[----:B------:R-:W-:-:S04]  /*04d0*/  SHF.R.U64 R20, R27, 0x18, R28 ;  /* 0x000000181b147819 */ /* 0x000fc8000000121c */
[----:B------:R-:W-:-:S05]  /*04e0*/  LOP3.LUT R20, R21, 0xff, R20, 0x78, !PT ;  /* 0x000000ff15147812 */ /* 0x000fca00078e7814 */
[----:B------:R-:W-:-:S05]  /*04f0*/  IMAD R21, R20, 0x1b3, RZ ;  /* 0x000001b314157824 */ /* 0x000fca00078e02ff */
[----:B------:R-:W-:-:S05]  /*0500*/  LOP3.LUT R20, R21, 0xff, R28, 0x78, !PT ;  /* 0x000000ff15147812 */ /* 0x000fca00078e781c */
[----:B------:R-:W-:Y:S01]  /*0510*/  IMAD R21, R20, 0x1b3, RZ ;  /* 0x000001b314157824 */ /* 0x000fe200078e02ff */
[----:B------:R-:W-:-:S04]  /*0520*/  SHF.R.U32.HI R20, RZ, 0x8, R28 ;  /* 0x00000008ff147819 */ /* 0x000fc8000001161c */
[----:B------:R-:W-:-:S05]  /*0530*/  LOP3.LUT R20, R21, 0xff, R20, 0x78, !PT ;  /* 0x000000ff15147812 */ /* 0x000fca00078e7814 */
[----:B------:R-:W-:Y:S01]  /*0540*/  IMAD R21, R20, 0x1b3, RZ ;  /* 0x000001b314157824 */ /* 0x000fe200078e02ff */
[----:B------:R-:W-:-:S04]  /*0550*/  SHF.R.U32.HI R20, RZ, 0x10, R28 ;  /* 0x00000010ff147819 */ /* 0x000fc8000001161c */
[----:B------:R-:W-:-:S05]  /*0560*/  LOP3.LUT R20, R21, 0xff, R20, 0x78, !PT ;  /* 0x000000ff15147812 */ /* 0x000fca00078e7814 */
[----:B------:R-:W-:Y:S01]  /*0570*/  IMAD R21, R20, 0x1b3, RZ ;  /* 0x000001b314157824 */ /* 0x000fe200078e02ff */
[----:B------:R-:W-:-:S04]  /*0580*/  SHF.R.U32.HI R20, RZ, 0x18, R28 ;  /* 0x00000018ff147819 */ /* 0x000fc8000001161c */
[----:B------:R-:W-:-:S05]  /*0590*/  LOP3.LUT R20, R20, R21, RZ, 0x3c, !PT ;  /* 0x0000001514147212 */ /* 0x000fca00078e3cff */
        /* <DEDUP_REMOVED lines=18> */
[----:B------:R-:W-:-:S05]  /*06c0*/  LOP3.LUT R20, R20, R21, RZ, 0x3c, !PT ;  /* 0x0000001514147212 */ /* 0x000fca00078e3cff */
[----:B------:R-:W-:Y:S01]  /*06d0*/  IMAD R21, R20, 0x33, RZ ;  /* 0x0000003314157824 */ /* 0x000fe200078e02ff */
[----:B------:R-:W-:-:S04]  /*06e0*/  SHF.R.U32.HI R20, RZ, 0x18, R0 ;  /* 0x00000018ff147819 */ /* 0x000fc80000011600 */
[----:B------:R-:W-:-:S05]  /*06f0*/  LOP3.LUT R20, R20, R21, RZ, 0x3c, !PT ;  /* 0x0000001514147212 */ /* 0x000fca00078e3cff */
[----:B------:R-:W-:-:S05]  /*0700*/  IMAD R20, R20, 0x198, RZ ;  /* 0x0000019814147824 */ /* 0x000fca00078e02ff */
[----:B------:R-:W-:-:S04]  /*0710*/  LOP3.LUT R20, R20, 0x1f8, RZ, 0xc0, !PT ;  /* 0x000001f814147812 */ /* 0x000fc800078ec0ff */
[----:B--2---:R-:W-:-:S05]  /*0720*/  IADD3 R20, P0, PT, R20, UR8, RZ ;  /* 0x0000000814147c10 */ /* 0x004fca000ff1e0ff */
[----:B------:R-:W-:-:S06]  /*0730*/  IMAD.X R21, RZ, RZ, UR9, P0 ;  /* 0x00000009ff157e24 */ /* 0x000fcc00080e06ff */
[----:B------:R-:W2:Y:S01]  /*0740*/  LDG.E.64 R20, desc[UR6][R20.64] ;  /* 0x0000000614147981 */ /* 0x000ea2000c1e1b00 */
[----:B------:R-:W-:Y:S05]  /*0750*/  YIELD ;  /* 0x0000000000007946 */ /* 0x000fea0003800000 */
[----:B------:R-:W-:Y:S01]  /*0760*/  BSSY.RELIABLE B1, `(.L_x_1) ;  /* 0x0000060000017945 */ /* 0x000fe20003800100 */
[----:B--2---:R-:W-:-:S05]  /*0770*/  IADD3 R7, P0, PT, R20, R7, RZ ;  /* 0x0000000714077210 */ /* 0x004fca0007f1e0ff */
[----:B------:R-:W-:Y:S01]  /*0780*/  IMAD.X R0, R21, 0x1, R0, P0 ;  /* 0x0000000115007824 */ /* 0x000fe200000e0600 */
[----:B------:R-:W-:-:S04]  /*0790*/  ISETP.GE.U32.AND P0, PT, R7, R20, PT ;  /* 0x000000140700720c */ /* 0x000fc80003f06070 */
[----:B------:R-:W-:-:S04]  /*07a0*/  ISETP.GE.U32.AND.EX P0, PT, R0, R21, PT, P0 ;  /* 0x000000150000720c */ /* 0x000fc80003f06100 */
[----:B------:R-:W-:-:S04]  /*07b0*/  SEL R24, RZ, 0x1, P0 ;  /* 0x00000001ff187807 */ /* 0x000fc80000000000 */
[----:B------:R-:W-:-:S04]  /*07c0*/  IADD3 R24, P1, PT, R27, R24, RZ ;  /* 0x000000181b187210 */ /* 0x000fc80007f3e0ff */
[----:B------:R-:W-:Y:S01]  /*07d0*/  ISETP.GE.U32.AND P0, PT, R24, R27, PT ;  /* 0x0000001b1800720c */ /* 0x000fe20003f06070 */
[----:B------:R-:W-:Y:S02]  /*07e0*/  IMAD.X R25, RZ, RZ, R28, P1 ;  /* 0x000000ffff197224 */ /* 0x000fe400008e061c */
[----:B------:R-:W-:-:S03]  /*07f0*/  VIADD R27, R26, 0x1 ;  /* 0x000000011a1b7836 */ /* 0x000fc60000000000 */
[----:B------:R-:W-:-:S13]  /*0800*/  ISETP.GE.U32.AND.EX P0, PT, R25, R28, PT, P0 ;  /* 0x0000001c1900720c */ /* 0x000fda0003f06100 */
[----:B------:R-:W-:Y:S02]  /*0810*/  @!P0 LOP3.LUT R26, R27, 0x7f, RZ, 0xc0, !PT ;  /* 0x0000007f1b1a8812 */ /* 0x000fe400078ec0ff */
[----:B------:R-:W-:-:S05]  /*0820*/  IADD3 R2, P0, PT, R20, R2, RZ ;  /* 0x0000000214027210 */ /* 0x000fca0007f1e0ff */
[----:B------:R-:W-:Y:S01]  /*0830*/  IMAD.X R3, R21, 0x1, R3, P0 ;  /* 0x0000000115037824 */ /* 0x000fe200000e0603 */
[----:B------:R-:W-:-:S04]  /*0840*/  ISETP.GE.U32.AND P0, PT, R2, R20, PT ;  /* 0x000000140200720c */ /* 0x000fc80003f06070 */
[----:B------:R-:W-:-:S04]  /*0850*/  ISETP.GE.U32.AND.EX P0, PT, R3, R21, PT, P0 ;  /* 0x000000150300720c */ /* 0x000fc80003f06100 */
[----:B------:R-:W-:Y:S02]  /*0860*/  SEL R20, RZ, 0x1, P0 ;  /* 0x00000001ff147807 */ /* 0x000fe40000000000 */
[----:B------:R-:W-:Y:S02]  /*0870*/  LOP3.LUT P0, RZ, R7, 0x1ffffff, RZ, 0xc0, !PT ;  /* 0x01ffffff07ff7812 */ /* 0x000fe4000780c0ff */
[----:B------:R-:W-:-:S05]  /*0880*/  IADD3 R5, P1, PT, R5, R20, RZ ;  /* 0x0000001405057210 */ /* 0x000fca0007f3e0ff */
[----:B------:R-:W-:-:S06]  /*0890*/  IMAD.X R4, RZ, RZ, R4, P1 ;  /* 0x000000ffff047224 */ /* 0x000fcc00008e0604 */
[----:B------:R-:W-:Y:S05]  /*08a0*/  @P0 BRA `(.L_x_2) ;  /* 0x00000004002c0947 */ /* 0x000fea0003800000 */
[----:B------:R-:W2:Y:S01]  /*08b0*/  S2R R20, SR_LANEID ;  /* 0x0000000000147919 */ /* 0x000ea20000000000 */
[----:B------:R-:W-:Y:S02]  /*08c0*/  VOTEU.ANY UR4, UPT, PT ;  /* 0x0000000000047886 */ /* 0x000fe400038e0100 */
[----:B------:R-:W2:Y:S08]  /*08d0*/  FLO.U32 R27, UR4 ;  /* 0x00000004001b7d00 */ /* 0x000eb000080e0000 */
[----:B------:R-:W3:Y:S01]  /*08e0*/  POPC R28, UR4 ;  /* 0x00000004001c7d09 */ /* 0x000ee20008000000 */
[----:B--2---:R-:W-:-:S02]  /*08f0*/  ISETP.EQ.U32.AND P0, PT, R27, R20, PT ;  /* 0x000000141b00720c */ /* 0x004fc40003f02070 */
[----:B------:R-:W3:Y:S11]  /*0900*/  LDC.64 R20, c[0x0][0x398] ;  /* 0x0000e600ff147b82 */ /* 0x000ef60000000a00 */
[----:B---3--:R2:W3:Y:S02]  /*0910*/  @P0 ATOMG.E.ADD.STRONG.GPU PT, R20, desc[UR6][R20.64], R28 ;  /* 0x8000001c141409a8 */ /* 0x0084e400081ef106 */
[----:B--2---:R-:W2:Y:S02]  /*0920*/  S2R R21, SR_LTMASK ;  /* 0x0000000000157919 */ /* 0x004ea40000003900 */
[----:B--2---:R-:W-:-:S04]  /*0930*/  LOP3.LUT R21, R21, UR4, RZ, 0xc0, !PT ;  /* 0x0000000415157c12 */ /* 0x004fc8000f8ec0ff */
[----:B------:R-:W2:Y:S01]  /*0940*/  POPC R28, R21 ;  /* 0x00000015001c7309 */ /* 0x000ea20000000000 */
[----:B---3--:R-:W2:Y:S02]  /*0950*/  SHFL.IDX PT, R29, R20, R27, 0x1f ;  /* 0x00001f1b141d7589 */ /* 0x008ea400000e0000 */
[----:B--2---:R-:W-:-:S05]  /*0960*/  IMAD.IADD R29, R29, 0x1, R28 ;  /* 0x000000011d1d7824 */ /* 0x004fca00078e021c */
[----:B0-----:R-:W-:-:S13]  /*0970*/  ISETP.GE.U32.AND P0, PT, R29, UR10, PT ;  /* 0x0000000a1d007c0c */ /* 0x001fda000bf06070 */
[----:B------:R-:W-:Y:S05]  /*0980*/  @P0 BREAK.RELIABLE B1 ;  /* 0x0000000000010942 */ /* 0x000fea0003800100 */
[----:B------:R-:W-:Y:S05]  /*0990*/  @P0 BRA `(.L_x_3) ;  /* 0x00000004001c0947 */ /* 0x000fea0003800000 */
[----:B------:R-:W0:Y:S01]  /*09a0*/  LDC.64 R20, c[0x0][0x390] ;  /* 0x0000e400ff147b82 */ /* 0x000e220000000a00 */
[--C-:B------:R-:W-:Y:S02]  /*09b0*/  SHF.R.U32.HI R28, RZ, 0x18, R25.reuse ;  /* 0x00000018ff1c7819 */ /* 0x100fe40000011619 */
[----:B------:R-:W-:Y:S01]  /*09c0*/  SHF.R.U32.HI R27, RZ, 0x8, R25 ;  /* 0x00000008ff1b7819 */ /* 0x000fe20000011619 */
[----:B0-----:R-:W-:Y:S01]  /*09d0*/  IMAD.WIDE.U32 R20, R29, 0x22, R20 ;  /* 0x000000221d147825 */ /* 0x001fe200078e0014 */
[----:B------:R-:W-:-:S04]  /*09e0*/  SHF.R.U32.HI R29, RZ, 0x10, R25 ;  /* 0x00000010ff1d7819 */ /* 0x000fc80000011619 */
[----:B------:R0:W-:Y:S04]  /*09f0*/  STG.E.U8 desc[UR6][R20.64+0x8], R28 ;  /* 0x0000081c14007986 */ /* 0x0001e8000c101106 */
[----:B------:R2:W-:Y:S04]  /*0a00*/  STG.E.U8 desc[UR6][R20.64+0x7], R29 ;  /* 0x0000071d14007986 */ /* 0x0005e8000c101106 */
[----:B------:R3:W-:Y:S01]  /*0a10*/  STG.E.U8 desc[UR6][R20.64+0x6], R27 ;  /* 0x0000061b14007986 */ /* 0x0007e2000c101106 */
[----:B0-----:R-:W-:-:S03]  /*0a20*/  SHF.R.U64 R28, R24, 0x18, R25 ;  /* 0x00000018181c7819 */ /* 0x001fc60000001219 */
[----:B------:R-:W-:Y:S01]  /*0a30*/  STG.E.U8 desc[UR6][R20.64], R26 ;  /* 0x0000001a14007986 */ /* 0x000fe2000c101106 */
[----:B--2---:R-:W-:-:S03]  /*0a40*/  SHF.R.U64 R29, R24, 0x10, R25 ;  /* 0x00000010181d7819 */ /* 0x004fc60000001219 */
[----:B------:R0:W-:Y:S01]  /*0a50*/  STG.E.U8 desc[UR6][R20.64+0x4], R28 ;  /* 0x0000041c14007986 */ /* 0x0001e2000c101106 */
[----:B---3--:R-:W-:-:S03]  /*0a60*/  SHF.R.U64 R27, R24, 0x8, R25 ;  /* 0x00000008181b7819 */ /* 0x008fc60000001219 */
[----:B------:R2:W-:Y:S04]  /*0a70*/  STG.E.U8 desc[UR6][R20.64+0x3], R29 ;  /* 0x0000031d14007986 */ /* 0x0005e8000c101106 */
[----:B------:R3:W-:Y:S01]  /*0a80*/  STG.E.U8 desc[UR6][R20.64+0x2], R27 ;  /* 0x0000021b14007986 */ /* 0x0007e2000c101106 */
[----:B0-----:R-:W-:-:S03]  /*0a90*/  SHF.R.U32.HI R28, RZ, 0x18, R0 ;  /* 0x00000018ff1c7819 */ /* 0x001fc60000011600 */
[----:B------:R-:W-:Y:S01]  /*0aa0*/  STG.E.U8 desc[UR6][R20.64+0x5], R25 ;  /* 0x0000051914007986 */ /* 0x000fe2000c101106 */
[----:B--2---:R-:W-:-:S03]  /*0ab0*/  SHF.R.U32.HI R29, RZ, 0x10, R0 ;  /* 0x00000010ff1d7819 */ /* 0x004fc60000011600 */
[----:B------:R0:W-:Y:S01]  /*0ac0*/  STG.E.U8 desc[UR6][R20.64+0x10], R28 ;  /* 0x0000101c14007986 */ /* 0x0001e2000c101106 */
[----:B---3--:R-:W-:-:S03]  /*0ad0*/  SHF.R.U32.HI R27, RZ, 0x8, R0 ;  /* 0x00000008ff1b7819 */ /* 0x008fc60000011600 */
        /* <DEDUP_REMOVED lines=31> */
[----:B------:R4:W-:Y:S01]  /*0cd0*/  STG.E.U8 desc[UR6][R20.64+0x11], R2 ;  /* 0x0000110214007986 */ /* 0x0009e2000c101106 */
[----:B--2---:R-:W-:-:S03]  /*0ce0*/  SHF.R.U64 R29, R5, 0x10, R4 ;  /* 0x00000010051d7819 */ /* 0x004fc60000001204 */
[----:B------:R4:W-:Y:S01]  /*0cf0*/  STG.E.U8 desc[UR6][R20.64+0x1c], R28 ;  /* 0x00001c1c14007986 */ /* 0x0009e2000c101106 */
[----:B---3--:R-:W-:-:S03]  /*0d00*/  SHF.R.U64 R27, R5, 0x8, R4 ;  /* 0x00000008051b7819 */ /* 0x008fc60000001204 */
[----:B------:R4:W-:Y:S04]  /*0d10*/  STG.E.U8 desc[UR6][R20.64+0x1b], R29 ;  /* 0x00001b1d14007986 */ /* 0x0009e8000c101106 */
[----:B------:R4:W-:Y:S04]  /*0d20*/  STG.E.U8 desc[UR6][R20.64+0x1a], R27 ;  /* 0x00001a1b14007986 */ /* 0x0009e8000c101106 */
[----:B------:R4:W-:Y:S04]  /*0d30*/  STG.E.U8 desc[UR6][R20.64+0x1d], R4 ;  /* 0x00001d0414007986 */ /* 0x0009e8000c101106 */
[----:B------:R4:W-:Y:S04]  /*0d40*/  STG.E.U8 desc[UR6][R20.64+0x19], R5 ;  /* 0x0000190514007986 */ /* 0x0009e8000c101106 */
[----:B------:R4:W-:Y:S02]  /*0d50*/  STG.E.U8 desc[UR6][R20.64+0x21], RZ ;  /* 0x000021ff14007986 */ /* 0x0009e4000c101106 */
.L_x_2:
[----:B01----:R-:W-:Y:S05]  /*0d60*/  BSYNC.RELIABLE B1 ;  /* 0x0000000000017941 */ /* 0x003fea0003800100 */
.L_x_1:
[----:B----4-:R-:W0:Y:S02]  /*0d70*/  LDC.64 R20, c[0x0][0x398] ;  /* 0x0000e600ff147b82 */ /* 0x010e240000000a00 */
[----:B0-----:R-:W2:Y:S01]  /*0d80*/  LDG.E R20, desc[UR6][R20.64] ;  /* 0x0000000614147981 */ /* 0x001ea2000c1e1900 */
[----:B------:R-:W-:Y:S01]  /*0d90*/  IADD3 R22, P0, PT, R22, 0x1, RZ ;  /* 0x0000000116167810 */ /* 0x000fe20007f1e0ff */
[----:B------:R-:W-:Y:S02]  /*0da0*/  IMAD.MOV.U32 R27, RZ, RZ, R24 ;  /* 0x000000ffff1b7224 */ /* 0x000fe400078e0018 */
[----:B------:R-:W-:Y:S02]  /*0db0*/  IMAD.MOV.U32 R28, RZ, RZ, R25 ;  /* 0x000000ffff1c7224 */ /* 0x000fe400078e0019 */
[----:B------:R-:W-:Y:S01]  /*0dc0*/  IMAD.X R23, RZ, RZ, R23, P0 ;  /* 0x000000ffff177224 */ /* 0x000fe200000e0617 */
[----:B------:R-:W-:-:S04]  /*0dd0*/  ISETP.GE.U32.AND P0, PT, R22, UR12, PT ;  /* 0x0000000c16007c0c */ /* 0x000fc8000bf06070 */
[----:B------:R-:W-:Y:S02]  /*0de0*/  ISETP.GE.U32.AND.EX P0, PT, R23, UR13, PT, P0 ;  /* 0x0000000d17007c0c */ /* 0x000fe4000bf06100 */
[----:B--2---:R-:W-:-:S13]  /*0df0*/  ISETP.LT.U32.AND P1, PT, R20, UR10, PT ;  /* 0x0000000a14007c0c */ /* 0x004fda000bf21070 */
[----:B------:R-:W-:Y:S05]  /*0e00*/  @!P0 BRA P1, `(.L_x_4) ;  /* 0xfffffff400808947 */ /* 0x000fea000083ffff */
.L_x_3:
[----:B-1----:R-:W-:Y:S05]  /*0e10*/  BSYNC B0 ;  /* 0x0000000000007941 */ /* 0x002fea0003800000 */
.L_x_0:
[----:B------:R-:W0:Y:S01]  /*0e20*/  LDC.64 R20, c[0x0][0x388] ;  /* 0x0000e200ff147b82 */ /* 0x000e220000000a00 */
[----:B------:R-:W1:Y:S01]  /*0e30*/  LDCU.64 UR4, c[0x0][0x388] ;  /* 0x00007100ff0477ac */ /* 0x000e620008000a00 */
[----:B0-----:R-:W2:Y:S01]  /*0e40*/  ATOMG.E.ADD.64.STRONG.GPU PT, R20, desc[UR6][R20.64], R2 ;  /* 0x80000002141479a8 */ /* 0x001ea200081ef506 */
[----:B-1----:R-:W-:-:S04]  /*0e50*/  UIADD3 UR4, UP0, UPT, UR4, 0x8, URZ ;  /* 0x0000000804047890 */ /* 0x002fc8000ff1e0ff */
[----:B------:R-:W-:Y:S02]  /*0e60*/  UIADD3.X UR5, UPT, UPT, URZ, UR5, URZ, UP0, !UPT ;  /* 0x00000005ff057290 */ /* 0x000fe400087fe4ff */
[----:B------:R-:W-:-:S04]  /*0e70*/  IMAD.U32 R24, RZ, RZ, UR4 ;  /* 0x00000004ff187e24 */ /* 0x000fc8000f8e00ff */
[----:B------:R-:W-:Y:S01]  /*0e80*/  IMAD.U32 R25, RZ, RZ, UR5 ;  /* 0x00000005ff197e24 */ /* 0x000fe2000f8e00ff */
[----:B--2---:R-:W-:Y:S02]  /*0e90*/  LOP3.LUT R7, RZ, R20, RZ, 0x33, !PT ;  /* 0x00000014ff077212 */ /* 0x004fe400078e33ff */
[----:B------:R-:W-:Y:S02]  /*0ea0*/  LOP3.LUT R0, RZ, R21, RZ, 0x33, !PT ;  /* 0x00000015ff007212 */ /* 0x000fe400078e33ff */
[----:B------:R-:W-:-:S04]  /*0eb0*/  ISETP.GT.U32.AND P0, PT, R2, R7, PT ;  /* 0x000000070200720c */ /* 0x000fc80003f04070 */
[----:B------:R-:W-:-:S04]  /*0ec0*/  ISETP.GT.U32.AND.EX P0, PT, R3, R0, PT, P0 ;  /* 0x000000000300720c */ /* 0x000fc80003f04100 */
[----:B------:R-:W-:-:S04]  /*0ed0*/  SEL R22, RZ, 0x1, !P0 ;  /* 0x00000001ff167807 */ /* 0x000fc80004000000 */
[----:B------:R-:W-:-:S05]  /*0ee0*/  IADD3 R22, P0, PT, R5, R22, RZ ;  /* 0x0000001605167210 */ /* 0x000fca0007f1e0ff */
[----:B------:R-:W-:-:S05]  /*0ef0*/  IMAD.X R23, RZ, RZ, R4, P0 ;  /* 0x000000ffff177224 */ /* 0x000fca00000e0604 */
[----:B------:R-:W-:Y:S04]  /*0f00*/  REDG.E.ADD.64.STRONG.GPU desc[UR6][R24.64], R22 ;  /* 0x000000161800798e */ /* 0x000fe8000c12e506 */
[----:B------:R-:W-:Y:S04]  /*0f10*/  STG.E.64 desc[UR6][R8.64], R16 ;  /* 0x0000001008007986 */ /* 0x000fe8000c101b06 */
[----:B------:R-:W-:Y:S04]  /*0f20*/  STG.E.64 desc[UR6][R8.64+0x8], R14 ;  /* 0x0000080e08007986 */ /* 0x000fe8000c101b06 */
[----:B------:R-:W-:Y:S04]  /*0f30*/  STG.E.64 desc[UR6][R8.64+0x10], R18 ;  /* 0x0000101208007986 */ /* 0x000fe8000c101b06 */
[----:B-----5:R-:W-:Y:S04]  /*0f40*/  STG.E.64 desc[UR6][R8.64+0x18], R12 ;  /* 0x0000180c08007986 */ /* 0x020fe8000c101b06 */
[----:B------:R-:W-:Y:S04]  /*0f50*/  STG.E.64 desc[UR6][R8.64+0x28], R10 ;  /* 0x0000280a08007986 */ /* 0x000fe8000c101b06 */
[----:B------:R-:W-:Y:S01]  /*0f60*/  STG.E desc[UR6][R8.64+0x20], R6 ;  /* 0x0000200608007986 */ /* 0x000fe2000c101906 */
[----:B------:R-:W-:Y:S05]  /*0f70*/  EXIT ;  /* 0x000000000000794d */ /* 0x000fea0003800000 */
.L_x_5:
[----:B------:R-:W-:-:S00]  /*0f80*/  BRA `(.L_x_5) ;  /* 0xfffffffc00fc7947 */ /* 0x000fc0000383ffff */
[----:B------:R-:W-:-:S00]  /*0f90*/  NOP ;  /* 0x0000000000007918 */ /* 0x000fc00000000000 */
        /* <DEDUP_REMOVED lines=14> */
.L_x_7:


//--------------------- .text._Z25init_curand_states_kernelP17curandStateXORWOWy --------------------------
	.section	.text._Z25init_curand_states_kernelP17curandStateXORWOWy,"ax",@progbits
	.align	128
        .global         _Z25init_curand_states_kernelP17curandStateXORWOWy
        .type           _Z25init_curand_states_kernelP17curandStateXORWOWy,@function
        .size           _Z25init_curand_states_kernelP17curandStateXORWOWy,(.L_x_8 - _Z25init_curand_states_kernelP17curandStateXORWOWy)
        .other          _Z25init_curand_states_kernelP17curandStateXORWOWy,@"STO_CUDA_ENTRY STV_DEFAULT"
_Z25init_curand_states_kernelP17curandStateXORWOWy:
.text._Z25init_curand_states_kernelP17curandStateXORWOWy:
[----:B------:R-:W-:Y:S01]  /*0000*/  LDC R1, c[0x0][0x37c] ;  /* 0x0000df00ff017b82 */ /* 0x000fe20000000800 */
[----:B------:R-:W0:Y:S07]  /*0010*/  S2R R0, SR_TID.X ;  /* 0x0000000000007919 */ /* 0x000e2e0000002100 */
[----:B------:R-:W0:Y:S01]  /*0020*/  S2UR UR4, SR_CTAID.X ;  /* 0x00000000000479c3 */ /* 0x000e220000002500 */
[----:B------:R-:W1:Y:S07]  /*0030*/  LDCU.64 UR6, c[0x0][0x388] ;  /* 0x00007100ff0677ac */ /* 0x000e6e0008000a00 */
[----:B------:R-:W0:Y:S08]  /*0040*/  LDC R5, c[0x0][0x360] ;  /* 0x0000d800ff057b82 */ /* 0x000e300000000800 */
[----:B------:R-:W2:Y:S01]  /*0050*/  LDC.64 R2, c[0x0][0x380] ;  /* 0x0000e000ff027b82 */ /* 0x000ea20000000a00 */
[----:B0-----:R-:W-:Y:S01]  /*0060*/  IMAD R5, R5, UR4, R0 ;  /* 0x0000000405057c24 */ /* 0x001fe2000f8e0200 */
[----:B------:R-:W0:Y:S04]  /*0070*/  LDCU.64 UR4, c[0x0][0x358] ;  /* 0x00006b00ff0477ac */ /* 0x000e280008000a00 */
[C---:B-1----:R-:W-:Y:S01]  /*0080*/  IADD3 R0, P0, PT, R5.reuse, UR6, RZ ;  /* 0x0000000605007c10 */ /* 0x042fe2000ff1e0ff */
[----:B--2---:R-:W-:-:S03]  /*0090*/  IMAD.WIDE R2, R5, 0x30, R2 ;  /* 0x0000003005027825 */ /* 0x004fc600078e0202 */
[----:B------:R-:W-:Y:S02]  /*00a0*/  LEA.HI.X.SX32 R4, R5, UR7, 0x1, P0 ;  /* 0x0000000705047c11 */ /* 0x000fe400080f0eff */
[----:B------:R-:W-:Y:S02]  /*00b0*/  LOP3.LUT R0, R0, 0xaad26b49, RZ, 0x3c, !PT ;  /* 0xaad26b4900007812 */ /* 0x000fe400078e3cff */
[----:B------:R-:W-:-:S03]  /*00c0*/  LOP3.LUT R4, R4, 0xf7dcefdd, RZ, 0x3c, !PT ;  /* 0xf7dcefdd04047812 */ /* 0x000fc600078e3cff */
[----:B------:R-:W-:Y:S02]  /*00d0*/  IMAD R0, R0, 0x4182bed5, RZ ;  /* 0x4182bed500007824 */ /* 0x000fe400078e02ff */
[----:B------:R-:W-:Y:S01]  /*00e0*/  IMAD R7, R4, -0x658354e5, RZ ;  /* 0x9a7cab1b04077824 */ /* 0x000fe200078e02ff */
[----:B0-----:R-:W-:Y:S01]  /*00f0*/  STG.E.64 desc[UR4][R2.64+0x18], RZ ;  /* 0x000018ff02007986 */ /* 0x001fe2000c101b04 */
[C---:B------:R-:W-:Y:S01]  /*0100*/  VIADD R5, R0.reuse, 0x75bcd15 ;  /* 0x075bcd1500057836 */ /* 0x040fe20000000000 */
[C---:B------:R-:W-:Y:S01]  /*0110*/  LOP3.LUT R8, R0.reuse, 0x159a55e5, RZ, 0x3c, !PT ;  /* 0x159a55e500087812 */ /* 0x040fe200078e3cff */
[C---:B------:R-:W-:Y:S01]  /*0120*/  VIADD R9, R7.reuse, 0x1f123bb5 ;  /* 0x1f123bb507097836 */ /* 0x040fe20000000000 */
[C---:B------:R-:W-:Y:S01]  /*0130*/  IADD3 R4, PT, PT, R0.reuse, 0x64f0c9, R7 ;  /* 0x0064f0c900047810 */ /* 0x040fe20007ffe007 */
[----:B------:R-:W-:Y:S01]  /*0140*/  VIADD R11, R0, 0x583f19 ;  /* 0x00583f19000b7836 */ /* 0x000fe20000000000 */
[----:B------:R-:W-:Y:S01]  /*0150*/  LOP3.LUT R10, R7, 0x5491333, RZ, 0x3c, !PT ;  /* 0x05491333070a7812 */ /* 0x000fe200078e3cff */
[----:B------:R-:W-:Y:S04]  /*0160*/  STG.E desc[UR4][R2.64+0x20], RZ ;  /* 0x000020ff02007986 */ /* 0x000fe8000c101904 */
[----:B------:R-:W-:Y:S04]  /*0170*/  STG.E.64 desc[UR4][R2.64], R4 ;  /* 0x0000000402007986 */ /* 0x000fe8000c101b04 */
[----:B------:R-:W-:Y:S04]  /*0180*/  STG.E.64 desc[UR4][R2.64+0x8], R8 ;  /* 0x0000080802007986 */ /* 0x000fe8000c101b04 */
[----:B------:R-:W-:Y:S04]  /*0190*/  STG.E.64 desc[UR4][R2.64+0x28], RZ ;  /* 0x000028ff02007986 */ /* 0x000fe8000c101b04 */
[----:B------:R-:W-:Y:S01]  /*01a0*/  STG.E.64 desc[UR4][R2.64+0x10], R10 ;  /* 0x0000100a02007986 */ /* 0x000fe2000c101b04 */
[----:B------:R-:W-:Y:S05]  /*01b0*/  EXIT ;  /* 0x000000000000794d */ /* 0x000fea0003800000 */
.L_x_6:
        /* <DEDUP_REMOVED lines=12> */
.L_x_8:


//--------------------- .nv.global.init           --------------------------
	.section	.nv.global.init,"aw",@progbits
	.align	4
.nv.global.init:
	.type		mrg32k3aM1SubSeq,@object
	.size		mrg32k3aM1SubSeq,(mrg32k3aM2SubSeq - mrg32k3aM1SubSeq)
mrg32k3aM1SubSeq:
        /*0000*/ 	.byte	0x0b, 0xcc, 0xee, 0x04, 0x73, 0x29, 0x8b, 0x6f, 0xf6, 0x53, 0x03, 0xf6, 0x23, 0xf6, 0xea, 0xda
        /* <DEDUP_REMOVED lines=125> */
	.type		mrg32k3aM2SubSeq,@object
	.size		mrg32k3aM2SubSeq,(mrg32k3aM1 - mrg32k3aM2SubSeq)
mrg32k3aM2SubSeq:
        /* <DEDUP_REMOVED lines=126> */
	.type		mrg32k3aM1,@object
	.size		mrg32k3aM1,(mrg32k3aM1Seq - mrg32k3aM1)
mrg32k3aM1:
        /* <DEDUP_REMOVED lines=144> */
	.type		mrg32k3aM1Seq,@object
	.size		mrg32k3aM1Seq,(mrg32k3aM2 - mrg32k3aM1Seq)
mrg32k3aM1Seq:
        /* <DEDUP_REMOVED lines=144> */
	.type		mrg32k3aM2,@object
	.size		mrg32k3aM2,(mrg32k3aM2Seq - mrg32k3aM2)
mrg32k3aM2:
        /* <DEDUP_REMOVED lines=144> */
	.type		mrg32k3aM2Seq,@object
	.size		mrg32k3aM2Seq,(precalc_xorwow_matrix - mrg32k3aM2Seq)
mrg32k3aM2Seq:
        /* <DEDUP_REMOVED lines=144> */
	.type		precalc_xorwow_matrix,@object
	.size		precalc_xorwow_matrix,(precalc_xorwow_offset_matrix - precalc_xorwow_matrix)
precalc_xorwow_matrix:
        /* <DEDUP_REMOVED lines=6400> */
	.type		precalc_xorwow_offset_matrix,@object
	.size		precalc_xorwow_offset_matrix,(.L_1 - precalc_xorwow_offset_matrix)
precalc_xorwow_offset_matrix:
        /* <DEDUP_REMOVED lines=6400> */
.L_1:


//--------------------- .nv.shared.reserved.0     --------------------------
	.section	.nv.shared.reserved.0,"aw",@nobits
	.weak		__nv_reservedSMEM_offset_0_alias
	.size		__nv_reservedSMEM_offset_0_alias, 0, 64
	.other		__nv_reservedSMEM_offset_0_alias,@"STO_CUDA_RESERVED_SHARED STV_DEFAULT"
__nv_reservedSMEM_offset_0_alias:
	.zero		0
	.zero		64


//--------------------- .nv.constant0._Z26generate_wild_paths_kernelP17curandStateXORWOWP10Counter128P5PointPjyjPy --------------------------
	.section	.nv.constant0._Z26generate_wild_paths_kernelP17curandStateXORWOWP10Counter128P5PointPjyjPy,"a",@progbits
	.sectionflags	@""
	.align	4
.nv.constant0._Z26generate_wild_paths_kernelP17curandStateXORWOWP10Counter128P5PointPjyjPy:
	.zero		952


//--------------------- .nv.constant0._Z25init_curand_states_kernelP17curandStateXORWOWy --------------------------
	.section	.nv.constant0._Z25init_curand_states_kernelP17curandStateXORWOWy,"a",@progbits
	.sectionflags	@""
	.align	4
.nv.constant0._Z25init_curand_states_kernelP17curandStateXORWOWy:
	.zero		912


//--------------------- SYMBOLS --------------------------

	.type		.nv.reservedSmem.offset0,@object
	.size		.nv.reservedSmem.offset0,0x4
